	.headerflags	@"EF_CUDA_TEXMODE_UNIFIED EF_CUDA_64BIT_ADDRESS EF_CUDA_ACCELERATORS EF_CUDA_SM90 EF_CUDA_VIRTUAL_SM(EF_CUDA_SM90)"
	.elftype	@"ET_EXEC"


//--------------------- .nv.info                  --------------------------
	.section	.nv.info,"",@"SHT_CUDA_INFO"
	.align	4


	//----- nvinfo : EIATTR_REGCOUNT
	.align		4
        /*0000*/ 	.byte	0x04, 0x2f
        /*0002*/ 	.short	(.L_1 - .L_0)
	.align		4
.L_0:
        /*0004*/ 	.word	index@(triton_poi_fused_convolution_15)
        /*0008*/ 	.word	0x0000000e


	//----- nvinfo : EIATTR_MIN_STACK_SIZE
	.align		4
.L_1:
        /*000c*/ 	.byte	0x04, 0x12
        /*000e*/ 	.short	(.L_3 - .L_2)
	.align		4
.L_2:
        /*0010*/ 	.word	index@(triton_poi_fused_convolution_15)
        /*0014*/ 	.word	0x00000000


	//----- nvinfo : EIATTR_FRAME_SIZE
	.align		4
.L_3:
        /*0018*/ 	.byte	0x04, 0x11
        /*001a*/ 	.short	(.L_5 - .L_4)
	.align		4
.L_4:
        /*001c*/ 	.word	index@(triton_poi_fused_convolution_15)
        /*0020*/ 	.word	0x00000000


	//----- nvinfo : EIATTR_MIN_STACK_SIZE
	.align		4
.L_5:
        /*0024*/ 	.byte	0x04, 0x12
        /*0026*/ 	.short	(.L_7 - .L_6)
	.align		4
.L_6:
        /*0028*/ 	.word	index@(triton_poi_fused_convolution_15)
        /*002c*/ 	.word	0x00000000
.L_7:


//--------------------- .nv.info.triton_poi_fused_convolution_15 --------------------------
	.section	.nv.info.triton_poi_fused_convolution_15,"",@"SHT_CUDA_INFO"
	.sectionflags	@""
	.align	4


	//----- nvinfo : EIATTR_CUDA_API_VERSION
	.align		4
        /*0000*/ 	.byte	0x04, 0x37
        /*0002*/ 	.short	(.L_9 - .L_8)
.L_8:
        /*0004*/ 	.word	0x0000007c


	//----- nvinfo : EIATTR_KPARAM_INFO
	.align		4
.L_9:
        /*0008*/ 	.byte	0x04, 0x17
        /*000a*/ 	.short	(.L_11 - .L_10)
.L_10:
        /*000c*/ 	.word	0x00000000
        /*0010*/ 	.short	0x0002
        /*0012*/ 	.short	0x0010
        /*0014*/ 	.byte	0x00, 0xf0, 0x11, 0x00


	//----- nvinfo : EIATTR_KPARAM_INFO
	.align		4
.L_11:
        /*0018*/ 	.byte	0x04, 0x17
        /*001a*/ 	.short	(.L_13 - .L_12)
.L_12:
        /*001c*/ 	.word	0x00000000
        /*0020*/ 	.short	0x0001
        /*0022*/ 	.short	0x0008
        /*0024*/ 	.byte	0x00, 0xf4, 0x21, 0x00


	//----- nvinfo : EIATTR_KPARAM_INFO
	.align		4
.L_13:
        /*0028*/ 	.byte	0x04, 0x17
        /*002a*/ 	.short	(.L_15 - .L_14)
.L_14:
        /*002c*/ 	.word	0x00000000
        /*0030*/ 	.short	0x0000
        /*0032*/ 	.short	0x0000
        /*0034*/ 	.byte	0x00, 0xf4, 0x21, 0x00


	//----- nvinfo : EIATTR_SPARSE_MMA_MASK
	.align		4
.L_15:
        /*0038*/ 	.byte	0x03, 0x50
        /*003a*/ 	.short	0x0000


	//----- nvinfo : EIATTR_MAXREG_COUNT
	.align		4
        /*003c*/ 	.byte	0x03, 0x1b
        /*003e*/ 	.short	0x00ff


	//----- nvinfo : EIATTR_EXIT_INSTR_OFFSETS
	.align		4
        /*0040*/ 	.byte	0x04, 0x1c
        /*0042*/ 	.short	(.L_17 - .L_16)


	//   ....[0]....
.L_16:
        /*0044*/ 	.word	0x000001a0


	//----- nvinfo : EIATTR_REQNTID
	.align		4
.L_17:
        /*0048*/ 	.byte	0x04, 0x10
        /*004a*/ 	.short	(.L_19 - .L_18)
.L_18:
        /*004c*/ 	.word	0x00000080
        /*0050*/ 	.word	0x00000001
        /*0054*/ 	.word	0x00000001


	//----- nvinfo : EIATTR_CBANK_PARAM_SIZE
	.align		4
.L_19:
        /*0058*/ 	.byte	0x03, 0x19
        /*005a*/ 	.short	0x0014


	//----- nvinfo : EIATTR_PARAM_CBANK
	.align		4
        /*005c*/ 	.byte	0x04, 0x0a
        /*005e*/ 	.short	(.L_21 - .L_20)
	.align		4
.L_20:
        /*0060*/ 	.word	index@(.nv.constant0.triton_poi_fused_convolution_15)
        /*0064*/ 	.short	0x0210
        /*0066*/ 	.short	0x0014


	//----- nvinfo : EIATTR_SW_WAR
	.align		4
.L_21:
        /*0068*/ 	.byte	0x04, 0x36
        /*006a*/ 	.short	(.L_23 - .L_22)
.L_22:
        /*006c*/ 	.word	0x00000008
.L_23:


//--------------------- .nv.callgraph             --------------------------
	.section	.nv.callgraph,"",@"SHT_CUDA_CALLGRAPH"
	.align	4
	.sectionentsize	8
	.align		4
        /*0000*/ 	.word	0x00000000
	.align		4
        /*0004*/ 	.word	0xffffffff
	.align		4
        /*0008*/ 	.word	0x00000000
	.align		4
        /*000c*/ 	.word	0xfffffffe
	.align		4
        /*0010*/ 	.word	0x00000000
	.align		4
        /*0014*/ 	.word	0xfffffffd
	.align		4
        /*0018*/ 	.word	0x00000000
	.align		4
        /*001c*/ 	.word	0xfffffffc


//--------------------- .text.triton_poi_fused_convolution_15 --------------------------
	.section	.text.triton_poi_fused_convolution_15,"ax",@progbits
	.align	128
        .global         triton_poi_fused_convolution_15
        .type           triton_poi_fused_convolution_15,@function
        .size           triton_poi_fused_convolution_15,(.L_x_1 - triton_poi_fused_convolution_15)
        .other          triton_poi_fused_convolution_15,@"STO_CUDA_ENTRY STV_DEFAULT"
triton_poi_fused_convolution_15:
.text.triton_poi_fused_convolution_15:
[----:B------:R-:W-:Y:S01]  /*0000*/  LDC R1, c[0x0][0x28] ;  /* 0x00000a00ff017b82 */ /* 0x000fe20000000800 */
[----:B------:R-:W1:Y:S07]  /*0010*/  S2R R0, SR_TID.X ;  /* 0x0000000000007919 */ /* 0x000e6e0000002100 */
[----:B------:R-:W2:Y:S01]  /*0020*/  LDC.64 R4, c[0x0][0x218] ;  /* 0x00008600ff047b82 */ /* 0x000ea20000000a00 */
[----:B------:R-:W-:Y:S01]  /*0030*/  ULDC.64 UR4, c[0x0][0x208] ;  /* 0x0000820000047ab9 */ /* 0x000fe20000000a00 */
[----:B------:R-:W3:Y:S06]  /*0040*/  S2R R7, SR_CTAID.X ;  /* 0x0000000000077919 */ /* 0x000eec0000002500 */
[----:B------:R-:W4:Y:S01]  /*0050*/  LDC.64 R2, c[0x0][0x210] ;  /* 0x00008400ff027b82 */ /* 0x000f220000000a00 */
[----:B-1----:R-:W-:Y:S01]  /*0060*/  IMAD.SHL.U32 R0, R0, 0x4, RZ ;  /* 0x0000000400007824 */ /* 0x002fe200078e00ff */
[----:B---3--:R-:W-:-:S04]  /*0070*/  SHF.R.S32.HI R6, RZ, 0x16, R7 ;  /* 0x00000016ff067819 */ /* 0x008fc80000011407 */
[----:B------:R-:W-:Y:S02]  /*0080*/  LOP3.LUT R0, R0, 0x1fc, RZ, 0xc0, !PT ;  /* 0x000001fc00007812 */ /* 0x000fe400078ec0ff */
[----:B------:R-:W-:Y:S02]  /*0090*/  SGXT R6, R6, 0x1 ;  /* 0x000000010606781a */ /* 0x000fe40000000200 */
[----:B------:R-:W-:-:S04]  /*00a0*/  LEA R7, R7, R0, 0x9 ;  /* 0x0000000007077211 */ /* 0x000fc800078e48ff */
[----:B------:R-:W-:Y:S01]  /*00b0*/  LEA.HI R6, R6, R7, RZ, 0x6 ;  /* 0x0000000706067211 */ /* 0x000fe200078f30ff */
[----:B----4-:R-:W-:-:S03]  /*00c0*/  IMAD.WIDE R2, R7, 0x4, R2 ;  /* 0x0000000407027825 */ /* 0x010fc600078e0202 */
[--C-:B------:R-:W-:Y:S02]  /*00d0*/  SHF.R.S32.HI R0, RZ, 0x6, R6.reuse ;  /* 0x00000006ff007819 */ /* 0x100fe40000011406 */
[----:B------:R-:W-:-:S04]  /*00e0*/  SHF.R.S32.HI R9, RZ, 0x1f, R6 ;  /* 0x0000001fff097819 */ /* 0x000fc80000011406 */
[----:B------:R-:W-:-:S04]  /*00f0*/  LEA.HI R9, R9, R0, RZ, 0x8 ;  /* 0x0000000009097211 */ /* 0x000fc800078f40ff */
[----:B------:R-:W-:-:S05]  /*0100*/  LOP3.LUT R9, R9, 0xffffff00, RZ, 0xc0, !PT ;  /* 0xffffff0009097812 */ /* 0x000fca00078ec0ff */
[----:B------:R-:W-:-:S04]  /*0110*/  IMAD.IADD R9, R0, 0x1, -R9 ;  /* 0x0000000100097824 */ /* 0x000fc800078e0a09 */
[----:B--2---:R-:W-:Y:S02]  /*0120*/  IMAD.WIDE R4, R9, 0x4, R4 ;  /* 0x0000000409047825 */ /* 0x004fe400078e0204 */
[----:B------:R-:W2:Y:S04]  /*0130*/  LDG.E.128 R8, desc[UR4][R2.64] ;  /* 0x0000000402087981 */ /* 0x000ea8000c1e1d00 */
[----:B------:R-:W2:Y:S02]  /*0140*/  LDG.E.EL R4, desc[UR4][R4.64] ;  /* 0x0000000404047981 */ /* 0x000ea4000c2e1900 */
[--C-:B--2---:R-:W-:Y:S01]  /*0150*/  FADD R8, R8, R4.reuse ;  /* 0x0000000408087221 */ /* 0x104fe20000000000 */
[--C-:B------:R-:W-:Y:S01]  /*0160*/  FADD R9, R9, R4.reuse ;  /* 0x0000000409097221 */ /* 0x100fe20000000000 */
[--C-:B------:R-:W-:Y:S01]  /*0170*/  FADD R10, R10, R4.reuse ;  /* 0x000000040a0a7221 */ /* 0x100fe20000000000 */
[----:B------:R-:W-:-:S05]  /*0180*/  FADD R11, R11, R4 ;  /* 0x000000040b0b7221 */ /* 0x000fca0000000000 */
[----:B------:R-:W-:Y:S01]  /*0190*/  STG.E.128 desc[UR4][R2.64], R8 ;  /* 0x0000000802007986 */ /* 0x000fe2000c101d04 */
[----:B------:R-:W-:Y:S05]  /*01a0*/  EXIT ;  /* 0x000000000000794d */ /* 0x000fea0003800000 */
.L_x_0:
[----:B------:R-:W-:-:S00]  /*01b0*/  BRA `(.L_x_0) ;  /* 0xfffffffc00fc7947 */ /* 0x000fc0000383ffff */
[----:B------:R-:W-:-:S00]  /*01c0*/  NOP ;  /* 0x0000000000007918 */ /* 0x000fc00000000000 */
        /* <DEDUP_REMOVED lines=11> */
.L_x_1:


//--------------------- .nv.constant0.triton_poi_fused_convolution_15 --------------------------
	.section	.nv.constant0.triton_poi_fused_convolution_15,"a",@progbits
	.sectionflags	@""
	.align	4
.nv.constant0.triton_poi_fused_convolution_15:
	.zero		548
